	.headerflags	@"EF_CUDA_TEXMODE_UNIFIED EF_CUDA_64BIT_ADDRESS EF_CUDA_ACCELERATORS EF_CUDA_SM90 EF_CUDA_VIRTUAL_SM(EF_CUDA_SM90)"
	.elftype	@"ET_EXEC"


//--------------------- .nv.info                  --------------------------
	.section	.nv.info,"",@"SHT_CUDA_INFO"
	.align	4


	//----- nvinfo : EIATTR_REGCOUNT
	.align		4
        /*0000*/ 	.byte	0x04, 0x2f
        /*0002*/ 	.short	(.L_3 - .L_2)
	.align		4
.L_2:
        /*0004*/ 	.word	index@(triton_poi_fused__native_batch_norm_legit_no_training_max_pool2d_with_indices_relu_19)
        /*0008*/ 	.word	0x00000018


	//----- nvinfo : EIATTR_MIN_STACK_SIZE
	.align		4
.L_3:
        /*000c*/ 	.byte	0x04, 0x12
        /*000e*/ 	.short	(.L_5 - .L_4)
	.align		4
.L_4:
        /*0010*/ 	.word	index@(triton_poi_fused__native_batch_norm_legit_no_training_max_pool2d_with_indices_relu_19)
        /*0014*/ 	.word	0x00000000


	//----- nvinfo : EIATTR_FRAME_SIZE
	.align		4
.L_5:
        /*0018*/ 	.byte	0x04, 0x11
        /*001a*/ 	.short	(.L_7 - .L_6)
	.align		4
.L_6:
        /*001c*/ 	.word	index@(triton_poi_fused__native_batch_norm_legit_no_training_max_pool2d_with_indices_relu_19)
        /*0020*/ 	.word	0x00000000


	//----- nvinfo : EIATTR_MIN_STACK_SIZE
	.align		4
.L_7:
        /*0024*/ 	.byte	0x04, 0x12
        /*0026*/ 	.short	(.L_9 - .L_8)
	.align		4
.L_8:
        /*0028*/ 	.word	index@(triton_poi_fused__native_batch_norm_legit_no_training_max_pool2d_with_indices_relu_19)
        /*002c*/ 	.word	0x00000000
.L_9:


//--------------------- .nv.info.triton_poi_fused__native_batch_norm_legit_no_training_max_pool2d_with_indices_relu_19 --------------------------
	.section	.nv.info.triton_poi_fused__native_batch_norm_legit_no_training_max_pool2d_with_indices_relu_19,"",@"SHT_CUDA_INFO"
	.sectionflags	@""
	.align	4


	//----- nvinfo : EIATTR_CUDA_API_VERSION
	.align		4
        /*0000*/ 	.byte	0x04, 0x37
        /*0002*/ 	.short	(.L_11 - .L_10)
.L_10:
        /*0004*/ 	.word	0x0000007c


	//----- nvinfo : EIATTR_KPARAM_INFO
	.align		4
.L_11:
        /*0008*/ 	.byte	0x04, 0x17
        /*000a*/ 	.short	(.L_13 - .L_12)
.L_12:
        /*000c*/ 	.word	0x00000000
        /*0010*/ 	.short	0x0007
        /*0012*/ 	.short	0x0038
        /*0014*/ 	.byte	0x00, 0xf0, 0x11, 0x00


	//----- nvinfo : EIATTR_KPARAM_INFO
	.align		4
.L_13:
        /*0018*/ 	.byte	0x04, 0x17
        /*001a*/ 	.short	(.L_15 - .L_14)
.L_14:
        /*001c*/ 	.word	0x00000000
        /*0020*/ 	.short	0x0006
        /*0022*/ 	.short	0x0030
        /*0024*/ 	.byte	0x00, 0xf4, 0x21, 0x00


	//----- nvinfo : EIATTR_KPARAM_INFO
	.align		4
.L_15:
        /*0028*/ 	.byte	0x04, 0x17
        /*002a*/ 	.short	(.L_17 - .L_16)
.L_16:
        /*002c*/ 	.word	0x00000000
        /*0030*/ 	.short	0x0005
        /*0032*/ 	.short	0x0028
        /*0034*/ 	.byte	0x00, 0xf4, 0x21, 0x00


	//----- nvinfo : EIATTR_KPARAM_INFO
	.align		4
.L_17:
        /*0038*/ 	.byte	0x04, 0x17
        /*003a*/ 	.short	(.L_19 - .L_18)
.L_18:
        /*003c*/ 	.word	0x00000000
        /*0040*/ 	.short	0x0004
        /*0042*/ 	.short	0x0020
        /*0044*/ 	.byte	0x00, 0xf4, 0x21, 0x00


	//----- nvinfo : EIATTR_KPARAM_INFO
	.align		4
.L_19:
        /*0048*/ 	.byte	0x04, 0x17
        /*004a*/ 	.short	(.L_21 - .L_20)
.L_20:
        /*004c*/ 	.word	0x00000000
        /*0050*/ 	.short	0x0003
        /*0052*/ 	.short	0x0018
        /*0054*/ 	.byte	0x00, 0xf4, 0x21, 0x00


	//----- nvinfo : EIATTR_KPARAM_INFO
	.align		4
.L_21:
        /*0058*/ 	.byte	0x04, 0x17
        /*005a*/ 	.short	(.L_23 - .L_22)
.L_22:
        /*005c*/ 	.word	0x00000000
        /*0060*/ 	.short	0x0002
        /*0062*/ 	.short	0x0010
        /*0064*/ 	.byte	0x00, 0xf4, 0x21, 0x00


	//----- nvinfo : EIATTR_KPARAM_INFO
	.align		4
.L_23:
        /*0068*/ 	.byte	0x04, 0x17
        /*006a*/ 	.short	(.L_25 - .L_24)
.L_24:
        /*006c*/ 	.word	0x00000000
        /*0070*/ 	.short	0x0001
        /*0072*/ 	.short	0x0008
        /*0074*/ 	.byte	0x00, 0xf4, 0x21, 0x00


	//----- nvinfo : EIATTR_KPARAM_INFO
	.align		4
.L_25:
        /*0078*/ 	.byte	0x04, 0x17
        /*007a*/ 	.short	(.L_27 - .L_26)
.L_26:
        /*007c*/ 	.word	0x00000000
        /*0080*/ 	.short	0x0000
        /*0082*/ 	.short	0x0000
        /*0084*/ 	.byte	0x00, 0xf4, 0x21, 0x00


	//----- nvinfo : EIATTR_SPARSE_MMA_MASK
	.align		4
.L_27:
        /*0088*/ 	.byte	0x03, 0x50
        /*008a*/ 	.short	0x0000


	//----- nvinfo : EIATTR_MAXREG_COUNT
	.align		4
        /*008c*/ 	.byte	0x03, 0x1b
        /*008e*/ 	.short	0x00ff


	//----- nvinfo : EIATTR_EXIT_INSTR_OFFSETS
	.align		4
        /*0090*/ 	.byte	0x04, 0x1c
        /*0092*/ 	.short	(.L_29 - .L_28)


	//   ....[0]....
.L_28:
        /*0094*/ 	.word	0x00000530


	//   ....[1]....
        /*0098*/ 	.word	0x00000550


	//----- nvinfo : EIATTR_REQNTID
	.align		4
.L_29:
        /*009c*/ 	.byte	0x04, 0x10
        /*009e*/ 	.short	(.L_31 - .L_30)
.L_30:
        /*00a0*/ 	.word	0x00000080
        /*00a4*/ 	.word	0x00000001
        /*00a8*/ 	.word	0x00000001


	//----- nvinfo : EIATTR_CBANK_PARAM_SIZE
	.align		4
.L_31:
        /*00ac*/ 	.byte	0x03, 0x19
        /*00ae*/ 	.short	0x003c


	//----- nvinfo : EIATTR_PARAM_CBANK
	.align		4
        /*00b0*/ 	.byte	0x04, 0x0a
        /*00b2*/ 	.short	(.L_33 - .L_32)
	.align		4
.L_32:
        /*00b4*/ 	.word	index@(.nv.constant0.triton_poi_fused__native_batch_norm_legit_no_training_max_pool2d_with_indices_relu_19)
        /*00b8*/ 	.short	0x0210
        /*00ba*/ 	.short	0x003c


	//----- nvinfo : EIATTR_SW_WAR
	.align		4
.L_33:
        /*00bc*/ 	.byte	0x04, 0x36
        /*00be*/ 	.short	(.L_35 - .L_34)
.L_34:
        /*00c0*/ 	.word	0x00000008
.L_35:


//--------------------- .nv.callgraph             --------------------------
	.section	.nv.callgraph,"",@"SHT_CUDA_CALLGRAPH"
	.align	4
	.sectionentsize	8
	.align		4
        /*0000*/ 	.word	0x00000000
	.align		4
        /*0004*/ 	.word	0xffffffff
	.align		4
        /*0008*/ 	.word	0x00000000
	.align		4
        /*000c*/ 	.word	0xfffffffe
	.align		4
        /*0010*/ 	.word	0x00000000
	.align		4
        /*0014*/ 	.word	0xfffffffd
	.align		4
        /*0018*/ 	.word	0x00000000
	.align		4
        /*001c*/ 	.word	0xfffffffc


//--------------------- .nv.constant4             --------------------------
	.section	.nv.constant4,"a",@progbits
	.align	8
	.align		8
.nv.constant4:
        /*0000*/ 	.dword	_$_str
	.align		8
        /*0008*/ 	.dword	_$_str_$_2


//--------------------- .text.triton_poi_fused__native_batch_norm_legit_no_training_max_pool2d_with_indices_relu_19 --------------------------
	.section	.text.triton_poi_fused__native_batch_norm_legit_no_training_max_pool2d_with_indices_relu_19,"ax",@progbits
	.align	128
        .global         triton_poi_fused__native_batch_norm_legit_no_training_max_pool2d_with_indices_relu_19
        .type           triton_poi_fused__native_batch_norm_legit_no_training_max_pool2d_with_indices_relu_19,@function
        .size           triton_poi_fused__native_batch_norm_legit_no_training_max_pool2d_with_indices_relu_19,(.L_x_1 - triton_poi_fused__native_batch_norm_legit_no_training_max_pool2d_with_indices_relu_19)
        .other          triton_poi_fused__native_batch_norm_legit_no_training_max_pool2d_with_indices_relu_19,@"STO_CUDA_ENTRY STV_DEFAULT"
triton_poi_fused__native_batch_norm_legit_no_training_max_pool2d_with_indices_relu_19:
.text.triton_poi_fused__native_batch_norm_legit_no_training_max_pool2d_with_indices_relu_19:
[----:B------:R-:W0:Y:S01]  /*0000*/  LDC R1, c[0x0][0x28] ;  /* 0x00000a00ff017b82 */ /* 0x000e220000000800 */
[----:B------:R-:W1:Y:S07]  /*0010*/  S2R R0, SR_TID.X ;  /* 0x0000000000007919 */ /* 0x000e6e0000002100 */
[----:B------:R-:W2:Y:S01]  /*0020*/  LDC.64 R10, c[0x0][0x220] ;  /* 0x00008800ff0a7b82 */ /* 0x000ea20000000a00 */
[----:B------:R-:W-:Y:S01]  /*0030*/  ULDC.64 UR4, c[0x0][0x208] ;  /* 0x0000820000047ab9 */ /* 0x000fe20000000a00 */
[----:B------:R-:W3:Y:S06]  /*0040*/  S2R R3, SR_CTAID.X ;  /* 0x0000000000037919 */ /* 0x000eec0000002500 */
[----:B------:R-:W4:Y:S01]  /*0050*/  LDC.64 R4, c[0x0][0x210] ;  /* 0x00008400ff047b82 */ /* 0x000f220000000a00 */
[----:B------:R-:W-:Y:S01]  /*0060*/  IMAD.MOV.U32 R8, RZ, RZ, RZ ;  /* 0x000000ffff087224 */ /* 0x000fe200078e00ff */
[----:B------:R-:W-:-:S06]  /*0070*/  ULDC.64 UR6, c[0x0][0x238] ;  /* 0x00008e0000067ab9 */ /* 0x000fcc0000000a00 */
[----:B------:R-:W5:Y:S08]  /*0080*/  LDC.64 R18, c[0x0][0x228] ;  /* 0x00008a00ff127b82 */ /* 0x000f700000000a00 */
[----:B------:R-:W4:Y:S01]  /*0090*/  LDC.64 R20, c[0x0][0x230] ;  /* 0x00008c00ff147b82 */ /* 0x000f220000000a00 */
[----:B-1----:R-:W-:Y:S02]  /*00a0*/  LOP3.LUT R0, R0, 0x7f, RZ, 0xc0, !PT ;  /* 0x0000007f00007812 */ /* 0x002fe400078ec0ff */
[----:B---3--:R-:W-:-:S03]  /*00b0*/  SHF.R.S32.HI R2, RZ, 0x18, R3 ;  /* 0x00000018ff027819 */ /* 0x008fc60000011403 */
[----:B------:R-:W-:Y:S01]  /*00c0*/  IMAD R0, R3, 0x80, R0 ;  /* 0x0000008003007824 */ /* 0x000fe200078e0200 */
[----:B------:R-:W-:-:S04]  /*00d0*/  SGXT R3, R2, 0x1 ;  /* 0x000000010203781a */ /* 0x000fc80000000200 */
[----:B------:R-:W-:Y:S02]  /*00e0*/  ISETP.GE.AND P0, PT, R0, 0x400, PT ;  /* 0x000004000000780c */ /* 0x000fe40003f06270 */
[-C--:B------:R-:W-:Y:S02]  /*00f0*/  LEA.HI R3, R3, R0.reuse, RZ, 0x6 ;  /* 0x0000000003037211 */ /* 0x080fe400078f30ff */
[----:B------:R-:W-:Y:S02]  /*0100*/  SHF.R.S32.HI R7, RZ, 0x1f, R0 ;  /* 0x0000001fff077819 */ /* 0x000fe40000011400 */
[----:B------:R-:W-:Y:S02]  /*0110*/  SHF.R.S32.HI R3, RZ, 0x6, R3 ;  /* 0x00000006ff037819 */ /* 0x000fe40000011403 */
[----:B------:R-:W-:Y:S02]  /*0120*/  LEA.HI R7, R7, R0, RZ, 0x3 ;  /* 0x0000000007077211 */ /* 0x000fe400078f18ff */
[----:B------:R-:W-:-:S02]  /*0130*/  LEA.HI R2, R3, R3, RZ, 0x2 ;  /* 0x0000000303027211 */ /* 0x000fc400078f10ff */
[----:B------:R-:W-:Y:S02]  /*0140*/  LOP3.LUT R9, R7, 0x7ffffff8, RZ, 0xc0, !PT ;  /* 0x7ffffff807097812 */ /* 0x000fe400078ec0ff */
[----:B------:R-:W-:-:S05]  /*0150*/  LOP3.LUT R2, R2, 0xfffffffc, RZ, 0xc0, !PT ;  /* 0xfffffffc02027812 */ /* 0x000fca00078ec0ff */
[----:B------:R-:W-:Y:S02]  /*0160*/  IMAD.IADD R3, R3, 0x1, -R2 ;  /* 0x0000000103037824 */ /* 0x000fe400078e0a02 */
[----:B------:R-:W-:Y:S02]  /*0170*/  IMAD.MOV.U32 R2, RZ, RZ, RZ ;  /* 0x000000ffff027224 */ /* 0x000fe400078e00ff */
[----:B--2---:R-:W-:-:S05]  /*0180*/  IMAD.WIDE R10, R3, 0x4, R10 ;  /* 0x00000004030a7825 */ /* 0x004fca00078e020a */
[----:B------:R1:W2:Y:S01]  /*0190*/  @!P0 LDG.E.EL R2, desc[UR4][R10.64] ;  /* 0x000000040a028981 */ /* 0x0002a2000c2e1900 */
[----:B------:R-:W-:Y:S02]  /*01a0*/  IMAD.SHL.U32 R7, R7, 0x4, RZ ;  /* 0x0000000407077824 */ /* 0x000fe400078e00ff */
[----:B------:R-:W-:-:S03]  /*01b0*/  IMAD.IADD R9, R0, 0x1, -R9 ;  /* 0x0000000100097824 */ /* 0x000fc600078e0a09 */
[----:B------:R-:W-:Y:S01]  /*01c0*/  LOP3.LUT R6, R7, 0xffffffe0, RZ, 0xc0, !PT ;  /* 0xffffffe007067812 */ /* 0x000fe200078ec0ff */
[----:B-1----:R-:W1:Y:S04]  /*01d0*/  LDC.64 R10, c[0x0][0x218] ;  /* 0x00008600ff0a7b82 */ /* 0x002e680000000a00 */
[----:B------:R-:W-:Y:S01]  /*01e0*/  IMAD R9, R9, 0x2, R6 ;  /* 0x0000000209097824 */ /* 0x000fe200078e0206 */
[----:B------:R-:W-:-:S03]  /*01f0*/  CS2R R6, SRZ ;  /* 0x0000000000067805 */ /* 0x000fc6000001ff00 */
[----:B----4-:R-:W-:-:S04]  /*0200*/  IMAD.WIDE R12, R9, 0x4, R4 ;  /* 0x00000004090c7825 */ /* 0x010fc800078e0204 */
[----:B------:R-:W-:Y:S01]  /*0210*/  VIADD R15, R9, 0x10 ;  /* 0x00000010090f7836 */ /* 0x000fe20000000000 */
[----:B------:R-:W3:Y:S04]  /*0220*/  @!P0 LDG.E.EL R7, desc[UR4][R12.64] ;  /* 0x000000040c078981 */ /* 0x000ee8000c2e1900 */
[----:B------:R5:W3:Y:S01]  /*0230*/  @!P0 LDG.E.EL R8, desc[UR4][R12.64+0x4] ;  /* 0x000004040c088981 */ /* 0x000ae2000c2e1900 */
[----:B------:R-:W-:-:S04]  /*0240*/  IMAD.WIDE R14, R15, 0x4, R4 ;  /* 0x000000040f0e7825 */ /* 0x000fc800078e0204 */
[----:B------:R-:W-:Y:S01]  /*0250*/  VIADD R17, R9, 0x11 ;  /* 0x0000001109117836 */ /* 0x000fe20000000000 */
[----:B------:R4:W3:Y:S03]  /*0260*/  @!P0 LDG.E.EL R6, desc[UR4][R14.64] ;  /* 0x000000040e068981 */ /* 0x0008e6000c2e1900 */
[----:B------:R-:W-:Y:S01]  /*0270*/  IMAD.WIDE R16, R17, 0x4, R4 ;  /* 0x0000000411107825 */ /* 0x000fe200078e0204 */
[----:B------:R-:W-:-:S06]  /*0280*/  CS2R R4, SRZ ;  /* 0x0000000000047805 */ /* 0x000fcc000001ff00 */
[----:B------:R-:W3:Y:S01]  /*0290*/  @!P0 LDG.E.EL R5, desc[UR4][R16.64] ;  /* 0x0000000410058981 */ /* 0x000ee2000c2e1900 */
[----:B-1----:R-:W-:-:S05]  /*02a0*/  IMAD.WIDE R10, R3, 0x4, R10 ;  /* 0x00000004030a7825 */ /* 0x002fca00078e020a */
[----:B------:R-:W3:Y:S01]  /*02b0*/  @!P0 LDG.E.EL R4, desc[UR4][R10.64] ;  /* 0x000000040a048981 */ /* 0x000ee2000c2e1900 */
[----:B-----5:R-:W-:-:S04]  /*02c0*/  IMAD.WIDE R12, R3, 0x4, R18 ;  /* 0x00000004030c7825 */ /* 0x020fc800078e0212 */
[----:B------:R-:W-:Y:S02]  /*02d0*/  IMAD.MOV.U32 R9, RZ, RZ, RZ ;  /* 0x000000ffff097224 */ /* 0x000fe400078e00ff */
[----:B----4-:R-:W-:Y:S02]  /*02e0*/  IMAD.MOV.U32 R14, RZ, RZ, RZ ;  /* 0x000000ffff0e7224 */ /* 0x010fe400078e00ff */
[----:B0-----:R-:W-:Y:S02]  /*02f0*/  IMAD.WIDE R18, R3, 0x4, R20 ;  /* 0x0000000403127825 */ /* 0x001fe400078e0214 */
[----:B------:R-:W4:Y:S04]  /*0300*/  @!P0 LDG.E.EL R9, desc[UR4][R12.64] ;  /* 0x000000040c098981 */ /* 0x000f28000c2e1900 */
[----:B------:R-:W4:Y:S01]  /*0310*/  @!P0 LDG.E.EL R14, desc[UR4][R18.64] ;  /* 0x00000004120e8981 */ /* 0x000f22000c2e1900 */
[----:B--2---:R-:W-:-:S04]  /*0320*/  FADD R2, R2, 9.9999997473787516356e-06 ;  /* 0x3727c5ac02027421 */ /* 0x004fc80000000000 */
[----:B------:R0:W1:Y:S02]  /*0330*/  MUFU.SQRT R15, R2 ;  /* 0x00000002000f7308 */ /* 0x0000640000002000 */
[----:B0-----:R-:W0:Y:S01]  /*0340*/  LDC.64 R2, c[0x0][0x240] ;  /* 0x00009000ff027b82 */ /* 0x001e220000000a00 */
[C---:B-1----:R-:W-:Y:S02]  /*0350*/  FSETP.GT.AND P5, PT, R15.reuse, 8.50705917302346158658e+37, PT ;  /* 0x7e8000000f00780b */ /* 0x042fe40003fa4000 */
[----:B------:R-:W-:Y:S02]  /*0360*/  FSETP.GEU.AND P3, PT, R15, 1.175494350822287508e-38, PT ;  /* 0x008000000f00780b */ /* 0x000fe40003f6e000 */
[C---:B---3--:R-:W-:Y:S02]  /*0370*/  FSETP.GT.AND P2, PT, R8.reuse, R7, PT ;  /* 0x000000070800720b */ /* 0x048fe40003f44000 */
[----:B------:R-:W-:Y:S02]  /*0380*/  FSETP.NAN.AND P1, PT, R8, R8, PT ;  /* 0x000000080800720b */ /* 0x000fe40003f28000 */
[----:B------:R-:W-:-:S05]  /*0390*/  FSETP.NAN.AND P6, PT, R6, R6, PT ;  /* 0x000000060600720b */ /* 0x000fca0003fc8000 */
[----:B------:R-:W-:-:S04]  /*03a0*/  @P5 FMUL R15, R15, 0.25 ;  /* 0x3e8000000f0f5820 */ /* 0x000fc80000400000 */
[----:B------:R-:W-:Y:S01]  /*03b0*/  @!P3 FMUL R15, R15, 16777216 ;  /* 0x4b8000000f0fb820 */ /* 0x000fe20000400000 */
[----:B------:R-:W-:Y:S01]  /*03c0*/  @!P2 FSEL R8, R8, R7, P1 ;  /* 0x000000070808a208 */ /* 0x000fe20000800000 */
[----:B0-----:R-:W-:Y:S01]  /*03d0*/  IMAD.WIDE R2, R0, 0x4, R2 ;  /* 0x0000000400027825 */ /* 0x001fe200078e0202 */
[----:B------:R-:W-:Y:S02]  /*03e0*/  FSETP.NAN.AND P4, PT, R5, R5, PT ;  /* 0x000000050500720b */ /* 0x000fe40003f88000 */
[----:B------:R-:W-:Y:S01]  /*03f0*/  FSETP.GEU.AND P1, PT, R8, R6, PT ;  /* 0x000000060800720b */ /* 0x000fe20003f2e000 */
[----:B------:R-:W0:Y:S03]  /*0400*/  MUFU.RCP R15, R15 ;  /* 0x0000000f000f7308 */ /* 0x000e260000001000 */
[----:B------:R-:W-:Y:S01]  /*0410*/  @!P6 FSEL R6, R6, R8, !P1 ;  /* 0x000000080606e208 */ /* 0x000fe20004800000 */
[----:B------:R-:W-:-:S03]  /*0420*/  IMAD.MOV.U32 R8, RZ, RZ, 0x3e800000 ;  /* 0x3e800000ff087424 */ /* 0x000fc600078e00ff */
[----:B------:R-:W-:Y:S02]  /*0430*/  FSETP.GEU.AND P6, PT, R6, R5, PT ;  /* 0x000000050600720b */ /* 0x000fe40003fce000 */
[----:B------:R-:W-:Y:S02]  /*0440*/  FSEL R8, R8, 1, P5 ;  /* 0x3f80000008087808 */ /* 0x000fe40002800000 */
[----:B------:R-:W-:-:S03]  /*0450*/  @!P4 FSEL R5, R5, R6, !P6 ;  /* 0x000000060505c208 */ /* 0x000fc60007000000 */
[----:B------:R-:W-:Y:S02]  /*0460*/  @!P3 FMUL R8, R8, 16777216 ;  /* 0x4b8000000808b820 */ /* 0x000fe40000400000 */
[----:B------:R-:W-:Y:S02]  /*0470*/  FADD R4, R5, -R4 ;  /* 0x8000000405047221 */ /* 0x000fe40000000000 */
[----:B0-----:R-:W-:-:S04]  /*0480*/  FMUL R5, R15, R8 ;  /* 0x000000080f057220 */ /* 0x001fc80000400000 */
[----:B------:R-:W-:Y:S01]  /*0490*/  FMUL R7, R4, R5 ;  /* 0x0000000504077220 */ /* 0x000fe20000400000 */
[----:B------:R-:W-:Y:S02]  /*04a0*/  SEL R5, RZ, 0x1, !P2 ;  /* 0x00000001ff057807 */ /* 0x000fe40005000000 */
[----:B------:R-:W-:Y:S01]  /*04b0*/  IADD3 R4, P2, R0, UR6, RZ ;  /* 0x0000000600047c10 */ /* 0x000fe2000ff5e0ff */
[----:B----4-:R-:W-:Y:S01]  /*04c0*/  FFMA R7, R7, R9, R14 ;  /* 0x0000000907077223 */ /* 0x010fe2000000000e */
[----:B------:R-:W-:Y:S02]  /*04d0*/  SEL R6, R5, 0x2, P1 ;  /* 0x0000000205067807 */ /* 0x000fe40000800000 */
[----:B------:R-:W-:Y:S02]  /*04e0*/  LEA.HI.X.SX32 R5, R0, UR7, 0x1, P2 ;  /* 0x0000000700057c11 */ /* 0x000fe400090f0eff */
[----:B------:R-:W-:Y:S02]  /*04f0*/  SEL R9, R6, 0x3, P6 ;  /* 0x0000000306097807 */ /* 0x000fe40003000000 */
[----:B------:R-:W-:-:S03]  /*0500*/  FSETP.GEU.AND P1, PT, R7, RZ, PT ;  /* 0x000000ff0700720b */ /* 0x000fc60003f2e000 */
[----:B------:R0:W-:Y:S01]  /*0510*/  @!P0 STG.E.U8 desc[UR4][R4.64], R9 ;  /* 0x0000000904008986 */ /* 0x0001e2000c101104 */
[----:B------:R-:W-:Y:S01]  /*0520*/  FSEL R7, R7, RZ, P1 ;  /* 0x000000ff07077208 */ /* 0x000fe20000800000 */
[----:B0-----:R-:W-:Y:S08]  /*0530*/  @P0 EXIT ;  /* 0x000000000000094d */ /* 0x001ff00003800000 */
[----:B------:R-:W-:Y:S01]  /*0540*/  STG.E desc[UR4][R2.64], R7 ;  /* 0x0000000702007986 */ /* 0x000fe2000c101904 */
[----:B------:R-:W-:Y:S05]  /*0550*/  EXIT ;  /* 0x000000000000794d */ /* 0x000fea0003800000 */
.L_x_0:
[----:B------:R-:W-:-:S00]  /*0560*/  BRA `(.L_x_0) ;  /* 0xfffffffc00fc7947 */ /* 0x000fc0000383ffff */
[----:B------:R-:W-:-:S00]  /*0570*/  NOP ;  /* 0x0000000000007918 */ /* 0x000fc00000000000 */
        /* <DEDUP_REMOVED lines=8> */
.L_x_1:


//--------------------- .nv.global.init           --------------------------
	.section	.nv.global.init,"aw",@progbits
.nv.global.init:
	.type		_$_str,@object
	.size		_$_str,(_$_str_$_2 - _$_str)
_$_str:
        /*0000*/ 	.byte	0x5f, 0x5f, 0x43, 0x55, 0x44, 0x41, 0x5f, 0x46, 0x54, 0x5a, 0x00
	.type		_$_str_$_2,@object
	.size		_$_str_$_2,(.L_1 - _$_str_$_2)
_$_str_$_2:
        /*000b*/ 	.byte	0x5f, 0x5f, 0x43, 0x55, 0x44, 0x41, 0x5f, 0x50, 0x52, 0x45, 0x43, 0x5f, 0x53, 0x51, 0x52, 0x54
        /*001b*/ 	.byte	0x00
.L_1:


//--------------------- .nv.constant0.triton_poi_fused__native_batch_norm_legit_no_training_max_pool2d_with_indices_relu_19 --------------------------
	.section	.nv.constant0.triton_poi_fused__native_batch_norm_legit_no_training_max_pool2d_with_indices_relu_19,"a",@progbits
	.sectionflags	@""
	.align	4
.nv.constant0.triton_poi_fused__native_batch_norm_legit_no_training_max_pool2d_with_indices_relu_19:
	.zero		588
